//
// Generated by NVIDIA NVVM Compiler
//
// Compiler Build ID: CL-36424714
// Cuda compilation tools, release 13.0, V13.0.88
// Based on NVVM 20.0.0
//

.version 9.0
.target sm_100
.address_size 64

	// .globl	negate_kernel

.visible .entry negate_kernel(
	.param .u64 .ptr .align 1 negate_kernel_param_0,
	.param .u64 .ptr .align 1 negate_kernel_param_1,
	.param .u32 negate_kernel_param_2
)
{
	.reg .pred 	%p<2>;
	.reg .b32 	%r<6>;
	.reg .b32 	%f<3>;
	.reg .b64 	%rd<8>;

	ld.param.u64 	%rd1, [negate_kernel_param_0];
	ld.param.u64 	%rd2, [negate_kernel_param_1];
	ld.param.u32 	%r2, [negate_kernel_param_2];
	mov.u32 	%r3, %ctaid.x;
	mov.u32 	%r4, %ntid.x;
	mov.u32 	%r5, %tid.x;
	mad.lo.s32 	%r1, %r3, %r4, %r5;
	setp.ge.s32 	%p1, %r1, %r2;
	@%p1 bra 	$L__BB0_2;
	cvta.to.global.u64 	%rd3, %rd1;
	cvta.to.global.u64 	%rd4, %rd2;
	mul.wide.s32 	%rd5, %r1, 4;
	add.s64 	%rd6, %rd3, %rd5;
	ld.global.f32 	%f1, [%rd6];
	neg.f32 	%f2, %f1;
	add.s64 	%rd7, %rd4, %rd5;
	st.global.f32 	[%rd7], %f2;
$L__BB0_2:
	ret;

}


// ===== COMPILED SASS (sm_100) =====

	.target	sm_100

	.elftype	@"ET_EXEC"


//--------------------- .note.nv.tkinfo           --------------------------
	.section	.note.nv.tkinfo,"",@"SHT_NOTE"
	.sectionflags	@"SHF_NOTE_NV_TKINFO"
	.tkinfo
        /*0018*/ 	.word	0x00000002
        /*0030*/ 	.string	""
        /*0030*/ 	.string	"ptxas"
        /*0030*/ 	.string	"Cuda compilation tools, release 13.0, V13.0.88"
        /*0030*/ 	.string	"Build cuda_13.0.r13.0/compiler.36424714_0"
        /*0030*/ 	.string	"-arch sm_100 -m 64 "



//--------------------- .note.nv.cuinfo           --------------------------
	.section	.note.nv.cuinfo,"",@"SHT_NOTE"
	.sectionflags	@"SHF_NOTE_NV_CUINFO"
        /*0018*/ 	.short	0x0002
        /*001a*/ 	.short	0x0064
        /*001c*/ 	.short	0x0082
	.zero		2


//--------------------- .nv.info                  --------------------------
	.section	.nv.info,"",@"SHT_CUDA_INFO"
	.align	4


	//----- nvinfo : EIATTR_REGCOUNT
	.align		4
        /*0000*/ 	.byte	0x04, 0x2f
        /*0002*/ 	.short	(.L_1 - .L_0)
	.align		4
.L_0:
        /*0004*/ 	.word	index@(negate_kernel)
        /*0008*/ 	.word	0x0000000a


	//----- nvinfo : EIATTR_FRAME_SIZE
	.align		4
.L_1:
        /*000c*/ 	.byte	0x04, 0x11
        /*000e*/ 	.short	(.L_3 - .L_2)
	.align		4
.L_2:
        /*0010*/ 	.word	index@(negate_kernel)
        /*0014*/ 	.word	0x00000000


	//----- nvinfo : EIATTR_MIN_STACK_SIZE
	.align		4
.L_3:
        /*0018*/ 	.byte	0x04, 0x12
        /*001a*/ 	.short	(.L_5 - .L_4)
	.align		4
.L_4:
        /*001c*/ 	.word	index@(negate_kernel)
        /*0020*/ 	.word	0x00000000
.L_5:


//--------------------- .nv.compat                --------------------------
	.section	.nv.compat,"",@"SHT_CUDA_COMPAT_INFO"
	.align	4
        /*0000*/ 	.byte	0x02, 0x09, 0x00, 0x00, 0x02, 0x02, 0x01, 0x00, 0x02, 0x05, 0x05, 0x00, 0x03, 0x07, 0x01, 0x01
        /*0010*/ 	.byte	0x02, 0x03, 0x00, 0x00, 0x02, 0x06, 0x01, 0x00, 0x04, 0x0b, 0x08, 0x00, 0x09, 0x00, 0x00, 0x00
        /*0020*/ 	.byte	0x00, 0x00, 0x00, 0x00


//--------------------- .nv.info.negate_kernel    --------------------------
	.section	.nv.info.negate_kernel,"",@"SHT_CUDA_INFO"
	.sectionflags	@""
	.align	4


	//----- nvinfo : EIATTR_CUDA_API_VERSION
	.align		4
        /*0000*/ 	.byte	0x04, 0x37
        /*0002*/ 	.short	(.L_7 - .L_6)
.L_6:
        /*0004*/ 	.word	0x00000082


	//----- nvinfo : EIATTR_KPARAM_INFO
	.align		4
.L_7:
        /*0008*/ 	.byte	0x04, 0x17
        /*000a*/ 	.short	(.L_9 - .L_8)
.L_8:
        /*000c*/ 	.word	0x00000000
        /*0010*/ 	.short	0x0002
        /*0012*/ 	.short	0x0010
        /*0014*/ 	.byte	0x00, 0xf0, 0x11, 0x00


	//----- nvinfo : EIATTR_KPARAM_INFO
	.align		4
.L_9:
        /*0018*/ 	.byte	0x04, 0x17
        /*001a*/ 	.short	(.L_11 - .L_10)
.L_10:
        /*001c*/ 	.word	0x00000000
        /*0020*/ 	.short	0x0001
        /*0022*/ 	.short	0x0008
        /*0024*/ 	.byte	0x00, 0xf5, 0x21, 0x00


	//----- nvinfo : EIATTR_KPARAM_INFO
	.align		4
.L_11:
        /*0028*/ 	.byte	0x04, 0x17
        /*002a*/ 	.short	(.L_13 - .L_12)
.L_12:
        /*002c*/ 	.word	0x00000000
        /*0030*/ 	.short	0x0000
        /*0032*/ 	.short	0x0000
        /*0034*/ 	.byte	0x00, 0xf5, 0x21, 0x00


	//----- nvinfo : EIATTR_SPARSE_MMA_MASK
	.align		4
.L_13:
        /*0038*/ 	.byte	0x03, 0x50
        /*003a*/ 	.short	0x0000


	//----- nvinfo : EIATTR_MAXREG_COUNT
	.align		4
        /*003c*/ 	.byte	0x03, 0x1b
        /*003e*/ 	.short	0x00ff


	//----- nvinfo : EIATTR_MERCURY_ISA_VERSION
	.align		4
        /*0040*/ 	.byte	0x03, 0x5f
        /*0042*/ 	.short	0x0101


	//----- nvinfo : EIATTR_VRC_CTA_INIT_COUNT
	.align		4
        /*0044*/ 	.byte	0x02, 0x4a
	.zero		1
	.zero		1


	//----- nvinfo : EIATTR_EXIT_INSTR_OFFSETS
	.align		4
        /*0048*/ 	.byte	0x04, 0x1c
        /*004a*/ 	.short	(.L_15 - .L_14)


	//   ....[0]....
.L_14:
        /*004c*/ 	.word	0x00000070


	//   ....[1]....
        /*0050*/ 	.word	0x00000100


	//----- nvinfo : EIATTR_CBANK_PARAM_SIZE
	.align		4
.L_15:
        /*0054*/ 	.byte	0x03, 0x19
        /*0056*/ 	.short	0x0014


	//----- nvinfo : EIATTR_PARAM_CBANK
	.align		4
        /*0058*/ 	.byte	0x04, 0x0a
        /*005a*/ 	.short	(.L_17 - .L_16)
	.align		4
.L_16:
        /*005c*/ 	.word	index@(.nv.constant0.negate_kernel)
        /*0060*/ 	.short	0x0380
        /*0062*/ 	.short	0x0014


	//----- nvinfo : EIATTR_SW_WAR
	.align		4
.L_17:
        /*0064*/ 	.byte	0x04, 0x36
        /*0066*/ 	.short	(.L_19 - .L_18)
.L_18:
        /*0068*/ 	.word	0x00000008
.L_19:


//--------------------- .nv.callgraph             --------------------------
	.section	.nv.callgraph,"",@"SHT_CUDA_CALLGRAPH"
	.align	4
	.sectionentsize	8
	.align		4
        /*0000*/ 	.word	0x00000000
	.align		4
        /*0004*/ 	.word	0xffffffff
	.align		4
        /*0008*/ 	.word	0x00000000
	.align		4
        /*000c*/ 	.word	0xfffffffe
	.align		4
        /*0010*/ 	.word	0x00000000
	.align		4
        /*0014*/ 	.word	0xfffffffd
	.align		4
        /*0018*/ 	.word	0x00000000
	.align		4
        /*001c*/ 	.word	0xfffffffc


//--------------------- .text.negate_kernel       --------------------------
	.section	.text.negate_kernel,"ax",@progbits
	.align	128
        .global         negate_kernel
        .type           negate_kernel,@function
        .size           negate_kernel,(.L_x_1 - negate_kernel)
        .other          negate_kernel,@"STO_CUDA_ENTRY STV_DEFAULT"
negate_kernel:
.text.negate_kernel:
[----:B------:R-:W-:Y:S01]  /*0000*/  LDC R1, c[0x0][0x37c] ;  /* 0x0000df00ff017b82 */ /* 0x000fe20000000800 */
[----:B------:R-:W0:Y:S07]  /*0010*/  S2R R0, SR_TID.X ;  /* 0x0000000000007919 */ /* 0x000e2e0000002100 */
[----:B------:R-:W0:Y:S01]  /*0020*/  S2UR UR4, SR_CTAID.X ;  /* 0x00000000000479c3 */ /* 0x000e220000002500 */
[----:B------:R-:W1:Y:S07]  /*0030*/  LDCU UR5, c[0x0][0x390] ;  /* 0x00007200ff0577ac */ /* 0x000e6e0008000800 */
[----:B------:R-:W0:Y:S02]  /*0040*/  LDC R7, c[0x0][0x360] ;  /* 0x0000d800ff077b82 */ /* 0x000e240000000800 */
[----:B0-----:R-:W-:-:S05]  /*0050*/  IMAD R7, R7, UR4, R0 ;  /* 0x0000000407077c24 */ /* 0x001fca000f8e0200 */
[----:B-1----:R-:W-:-:S13]  /*0060*/  ISETP.GE.AND P0, PT, R7, UR5, PT ;  /* 0x0000000507007c0c */ /* 0x002fda000bf06270 */
[----:B------:R-:W-:Y:S05]  /*0070*/  @P0 EXIT ;  /* 0x000000000000094d */ /* 0x000fea0003800000 */
[----:B------:R-:W0:Y:S01]  /*0080*/  LDC.64 R2, c[0x0][0x380] ;  /* 0x0000e000ff027b82 */ /* 0x000e220000000a00 */
[----:B------:R-:W1:Y:S07]  /*0090*/  LDCU.64 UR4, c[0x0][0x358] ;  /* 0x00006b00ff0477ac */ /* 0x000e6e0008000a00 */
[----:B------:R-:W2:Y:S01]  /*00a0*/  LDC.64 R4, c[0x0][0x388] ;  /* 0x0000e200ff047b82 */ /* 0x000ea20000000a00 */
[----:B0-----:R-:W-:-:S06]  /*00b0*/  IMAD.WIDE R2, R7, 0x4, R2 ;  /* 0x0000000407027825 */ /* 0x001fcc00078e0202 */
[----:B-1----:R-:W3:Y:S01]  /*00c0*/  LDG.E R2, desc[UR4][R2.64] ;  /* 0x0000000402027981 */ /* 0x002ee2000c1e1900 */
[----:B--2---:R-:W-:-:S04]  /*00d0*/  IMAD.WIDE R4, R7, 0x4, R4 ;  /* 0x0000000407047825 */ /* 0x004fc800078e0204 */
[----:B---3--:R-:W-:-:S05]  /*00e0*/  FADD R7, -R2, -RZ ;  /* 0x800000ff02077221 */ /* 0x008fca0000000100 */
[----:B------:R-:W-:Y:S01]  /*00f0*/  STG.E desc[UR4][R4.64], R7 ;  /* 0x0000000704007986 */ /* 0x000fe2000c101904 */
[----:B------:R-:W-:Y:S05]  /*0100*/  EXIT ;  /* 0x000000000000794d */ /* 0x000fea0003800000 */
.L_x_0:
[----:B------:R-:W-:-:S00]  /*0110*/  BRA `(.L_x_0) ;  /* 0xfffffffc00fc7947 */ /* 0x000fc0000383ffff */
[----:B------:R-:W-:-:S00]  /*0120*/  NOP ;  /* 0x0000000000007918 */ /* 0x000fc00000000000 */
        /* <DEDUP_REMOVED lines=13> */
.L_x_1:


//--------------------- .nv.shared.reserved.0     --------------------------
	.section	.nv.shared.reserved.0,"aw",@nobits
	.weak		__nv_reservedSMEM_offset_0_alias
	.size		__nv_reservedSMEM_offset_0_alias, 0, 64
	.other		__nv_reservedSMEM_offset_0_alias,@"STO_CUDA_RESERVED_SHARED STV_DEFAULT"
__nv_reservedSMEM_offset_0_alias:
	.zero		0
	.zero		64


//--------------------- .nv.constant0.negate_kernel --------------------------
	.section	.nv.constant0.negate_kernel,"a",@progbits
	.sectionflags	@""
	.align	4
.nv.constant0.negate_kernel:
	.zero		916


//--------------------- SYMBOLS --------------------------

	.type		.nv.reservedSmem.offset0,@object
	.size		.nv.reservedSmem.offset0,0x4
